//
// Generated by NVIDIA NVVM Compiler
//
// Compiler Build ID: CL-36424714
// Cuda compilation tools, release 13.0, V13.0.88
// Based on NVVM 20.0.0
//

.version 9.0
.target sm_100
.address_size 64

	// .globl	_Z7vec_addPfS_S_ii

.visible .entry _Z7vec_addPfS_S_ii(
	.param .u64 .ptr .align 1 _Z7vec_addPfS_S_ii_param_0,
	.param .u64 .ptr .align 1 _Z7vec_addPfS_S_ii_param_1,
	.param .u64 .ptr .align 1 _Z7vec_addPfS_S_ii_param_2,
	.param .u32 _Z7vec_addPfS_S_ii_param_3,
	.param .u32 _Z7vec_addPfS_S_ii_param_4
)
{
	.reg .pred 	%p<12>;
	.reg .b32 	%r<19>;
	.reg .b32 	%f<125>;
	.reg .b64 	%rd<11>;

	ld.param.u64 	%rd4, [_Z7vec_addPfS_S_ii_param_0];
	ld.param.u64 	%rd5, [_Z7vec_addPfS_S_ii_param_1];
	ld.param.u64 	%rd6, [_Z7vec_addPfS_S_ii_param_2];
	ld.param.u32 	%r12, [_Z7vec_addPfS_S_ii_param_3];
	ld.param.u32 	%r11, [_Z7vec_addPfS_S_ii_param_4];
	mov.u32 	%r13, %ctaid.x;
	mov.u32 	%r14, %ntid.x;
	mov.u32 	%r15, %tid.x;
	mad.lo.s32 	%r1, %r13, %r14, %r15;
	setp.ge.s32 	%p1, %r1, %r12;
	setp.lt.s32 	%p2, %r11, 1;
	or.pred  	%p3, %p1, %p2;
	@%p3 bra 	$L__BB0_13;
	cvta.to.global.u64 	%rd7, %rd4;
	cvta.to.global.u64 	%rd8, %rd5;
	cvta.to.global.u64 	%rd9, %rd6;
	mul.wide.s32 	%rd10, %r1, 4;
	add.s64 	%rd1, %rd7, %rd10;
	add.s64 	%rd2, %rd8, %rd10;
	add.s64 	%rd3, %rd9, %rd10;
	and.b32  	%r2, %r11, 15;
	setp.lt.u32 	%p4, %r11, 16;
	@%p4 bra 	$L__BB0_4;
	ld.global.f32 	%f123, [%rd3];
	and.b32  	%r16, %r11, 2147483632;
	neg.s32 	%r17, %r16;
$L__BB0_3:
	.pragma "nounroll";
	ld.global.f32 	%f7, [%rd1];
	ld.global.f32 	%f8, [%rd2];
	add.f32 	%f9, %f7, %f8;
	add.f32 	%f10, %f123, %f9;
	st.global.f32 	[%rd3], %f10;
	ld.global.f32 	%f11, [%rd1];
	ld.global.f32 	%f12, [%rd2];
	add.f32 	%f13, %f11, %f12;
	add.f32 	%f14, %f10, %f13;
	st.global.f32 	[%rd3], %f14;
	ld.global.f32 	%f15, [%rd1];
	ld.global.f32 	%f16, [%rd2];
	add.f32 	%f17, %f15, %f16;
	add.f32 	%f18, %f14, %f17;
	st.global.f32 	[%rd3], %f18;
	ld.global.f32 	%f19, [%rd1];
	ld.global.f32 	%f20, [%rd2];
	add.f32 	%f21, %f19, %f20;
	add.f32 	%f22, %f18, %f21;
	st.global.f32 	[%rd3], %f22;
	ld.global.f32 	%f23, [%rd1];
	ld.global.f32 	%f24, [%rd2];
	add.f32 	%f25, %f23, %f24;
	add.f32 	%f26, %f22, %f25;
	st.global.f32 	[%rd3], %f26;
	ld.global.f32 	%f27, [%rd1];
	ld.global.f32 	%f28, [%rd2];
	add.f32 	%f29, %f27, %f28;
	add.f32 	%f30, %f26, %f29;
	st.global.f32 	[%rd3], %f30;
	ld.global.f32 	%f31, [%rd1];
	ld.global.f32 	%f32, [%rd2];
	add.f32 	%f33, %f31, %f32;
	add.f32 	%f34, %f30, %f33;
	st.global.f32 	[%rd3], %f34;
	ld.global.f32 	%f35, [%rd1];
	ld.global.f32 	%f36, [%rd2];
	add.f32 	%f37, %f35, %f36;
	add.f32 	%f38, %f34, %f37;
	st.global.f32 	[%rd3], %f38;
	ld.global.f32 	%f39, [%rd1];
	ld.global.f32 	%f40, [%rd2];
	add.f32 	%f41, %f39, %f40;
	add.f32 	%f42, %f38, %f41;
	st.global.f32 	[%rd3], %f42;
	ld.global.f32 	%f43, [%rd1];
	ld.global.f32 	%f44, [%rd2];
	add.f32 	%f45, %f43, %f44;
	add.f32 	%f46, %f42, %f45;
	st.global.f32 	[%rd3], %f46;
	ld.global.f32 	%f47, [%rd1];
	ld.global.f32 	%f48, [%rd2];
	add.f32 	%f49, %f47, %f48;
	add.f32 	%f50, %f46, %f49;
	st.global.f32 	[%rd3], %f50;
	ld.global.f32 	%f51, [%rd1];
	ld.global.f32 	%f52, [%rd2];
	add.f32 	%f53, %f51, %f52;
	add.f32 	%f54, %f50, %f53;
	st.global.f32 	[%rd3], %f54;
	ld.global.f32 	%f55, [%rd1];
	ld.global.f32 	%f56, [%rd2];
	add.f32 	%f57, %f55, %f56;
	add.f32 	%f58, %f54, %f57;
	st.global.f32 	[%rd3], %f58;
	ld.global.f32 	%f59, [%rd1];
	ld.global.f32 	%f60, [%rd2];
	add.f32 	%f61, %f59, %f60;
	add.f32 	%f62, %f58, %f61;
	st.global.f32 	[%rd3], %f62;
	ld.global.f32 	%f63, [%rd1];
	ld.global.f32 	%f64, [%rd2];
	add.f32 	%f65, %f63, %f64;
	add.f32 	%f66, %f62, %f65;
	st.global.f32 	[%rd3], %f66;
	ld.global.f32 	%f67, [%rd1];
	ld.global.f32 	%f68, [%rd2];
	add.f32 	%f69, %f67, %f68;
	add.f32 	%f123, %f66, %f69;
	st.global.f32 	[%rd3], %f123;
	add.s32 	%r17, %r17, 16;
	setp.ne.s32 	%p5, %r17, 0;
	@%p5 bra 	$L__BB0_3;
$L__BB0_4:
	setp.eq.s32 	%p6, %r2, 0;
	@%p6 bra 	$L__BB0_13;
	and.b32  	%r6, %r11, 7;
	setp.lt.u32 	%p7, %r2, 8;
	@%p7 bra 	$L__BB0_7;
	ld.global.f32 	%f70, [%rd1];
	ld.global.f32 	%f71, [%rd2];
	add.f32 	%f72, %f70, %f71;
	ld.global.f32 	%f73, [%rd3];
	add.f32 	%f74, %f73, %f72;
	st.global.f32 	[%rd3], %f74;
	ld.global.f32 	%f75, [%rd1];
	ld.global.f32 	%f76, [%rd2];
	add.f32 	%f77, %f75, %f76;
	add.f32 	%f78, %f74, %f77;
	st.global.f32 	[%rd3], %f78;
	ld.global.f32 	%f79, [%rd1];
	ld.global.f32 	%f80, [%rd2];
	add.f32 	%f81, %f79, %f80;
	add.f32 	%f82, %f78, %f81;
	st.global.f32 	[%rd3], %f82;
	ld.global.f32 	%f83, [%rd1];
	ld.global.f32 	%f84, [%rd2];
	add.f32 	%f85, %f83, %f84;
	add.f32 	%f86, %f82, %f85;
	st.global.f32 	[%rd3], %f86;
	ld.global.f32 	%f87, [%rd1];
	ld.global.f32 	%f88, [%rd2];
	add.f32 	%f89, %f87, %f88;
	add.f32 	%f90, %f86, %f89;
	st.global.f32 	[%rd3], %f90;
	ld.global.f32 	%f91, [%rd1];
	ld.global.f32 	%f92, [%rd2];
	add.f32 	%f93, %f91, %f92;
	add.f32 	%f94, %f90, %f93;
	st.global.f32 	[%rd3], %f94;
	ld.global.f32 	%f95, [%rd1];
	ld.global.f32 	%f96, [%rd2];
	add.f32 	%f97, %f95, %f96;
	add.f32 	%f98, %f94, %f97;
	st.global.f32 	[%rd3], %f98;
	ld.global.f32 	%f99, [%rd1];
	ld.global.f32 	%f100, [%rd2];
	add.f32 	%f101, %f99, %f100;
	add.f32 	%f102, %f98, %f101;
	st.global.f32 	[%rd3], %f102;
$L__BB0_7:
	setp.eq.s32 	%p8, %r6, 0;
	@%p8 bra 	$L__BB0_13;
	and.b32  	%r7, %r11, 3;
	setp.lt.u32 	%p9, %r6, 4;
	@%p9 bra 	$L__BB0_10;
	ld.global.f32 	%f103, [%rd1];
	ld.global.f32 	%f104, [%rd2];
	add.f32 	%f105, %f103, %f104;
	ld.global.f32 	%f106, [%rd3];
	add.f32 	%f107, %f106, %f105;
	st.global.f32 	[%rd3], %f107;
	ld.global.f32 	%f108, [%rd1];
	ld.global.f32 	%f109, [%rd2];
	add.f32 	%f110, %f108, %f109;
	add.f32 	%f111, %f107, %f110;
	st.global.f32 	[%rd3], %f111;
	ld.global.f32 	%f112, [%rd1];
	ld.global.f32 	%f113, [%rd2];
	add.f32 	%f114, %f112, %f113;
	add.f32 	%f115, %f111, %f114;
	st.global.f32 	[%rd3], %f115;
	ld.global.f32 	%f116, [%rd1];
	ld.global.f32 	%f117, [%rd2];
	add.f32 	%f118, %f116, %f117;
	add.f32 	%f119, %f115, %f118;
	st.global.f32 	[%rd3], %f119;
$L__BB0_10:
	setp.eq.s32 	%p10, %r7, 0;
	@%p10 bra 	$L__BB0_13;
	ld.global.f32 	%f124, [%rd3];
	neg.s32 	%r18, %r7;
$L__BB0_12:
	.pragma "nounroll";
	ld.global.f32 	%f120, [%rd1];
	ld.global.f32 	%f121, [%rd2];
	add.f32 	%f122, %f120, %f121;
	add.f32 	%f124, %f124, %f122;
	st.global.f32 	[%rd3], %f124;
	add.s32 	%r18, %r18, 1;
	setp.ne.s32 	%p11, %r18, 0;
	@%p11 bra 	$L__BB0_12;
$L__BB0_13:
	ret;

}


// ===== COMPILED SASS (sm_100) =====

	.target	sm_100

	.elftype	@"ET_EXEC"


//--------------------- .note.nv.tkinfo           --------------------------
	.section	.note.nv.tkinfo,"",@"SHT_NOTE"
	.sectionflags	@"SHF_NOTE_NV_TKINFO"
	.tkinfo
        /*0018*/ 	.word	0x00000002
        /*0030*/ 	.string	""
        /*0030*/ 	.string	"ptxas"
        /*0030*/ 	.string	"Cuda compilation tools, release 13.0, V13.0.88"
        /*0030*/ 	.string	"Build cuda_13.0.r13.0/compiler.36424714_0"
        /*0030*/ 	.string	"-arch sm_100 -m 64 "



//--------------------- .note.nv.cuinfo           --------------------------
	.section	.note.nv.cuinfo,"",@"SHT_NOTE"
	.sectionflags	@"SHF_NOTE_NV_CUINFO"
        /*0018*/ 	.short	0x0002
        /*001a*/ 	.short	0x0064
        /*001c*/ 	.short	0x0082
	.zero		2


//--------------------- .nv.info                  --------------------------
	.section	.nv.info,"",@"SHT_CUDA_INFO"
	.align	4


	//----- nvinfo : EIATTR_REGCOUNT
	.align		4
        /*0000*/ 	.byte	0x04, 0x2f
        /*0002*/ 	.short	(.L_1 - .L_0)
	.align		4
.L_0:
        /*0004*/ 	.word	index@(_Z7vec_addPfS_S_ii)
        /*0008*/ 	.word	0x00000012


	//----- nvinfo : EIATTR_FRAME_SIZE
	.align		4
.L_1:
        /*000c*/ 	.byte	0x04, 0x11
        /*000e*/ 	.short	(.L_3 - .L_2)
	.align		4
.L_2:
        /*0010*/ 	.word	index@(_Z7vec_addPfS_S_ii)
        /*0014*/ 	.word	0x00000000


	//----- nvinfo : EIATTR_MIN_STACK_SIZE
	.align		4
.L_3:
        /*0018*/ 	.byte	0x04, 0x12
        /*001a*/ 	.short	(.L_5 - .L_4)
	.align		4
.L_4:
        /*001c*/ 	.word	index@(_Z7vec_addPfS_S_ii)
        /*0020*/ 	.word	0x00000000
.L_5:


//--------------------- .nv.compat                --------------------------
	.section	.nv.compat,"",@"SHT_CUDA_COMPAT_INFO"
	.align	4
        /*0000*/ 	.byte	0x02, 0x09, 0x00, 0x00, 0x02, 0x02, 0x01, 0x00, 0x02, 0x05, 0x05, 0x00, 0x03, 0x07, 0x01, 0x01
        /*0010*/ 	.byte	0x02, 0x03, 0x00, 0x00, 0x02, 0x06, 0x01, 0x00, 0x04, 0x0b, 0x08, 0x00, 0x09, 0x00, 0x00, 0x00
        /*0020*/ 	.byte	0x00, 0x00, 0x00, 0x00


//--------------------- .nv.info._Z7vec_addPfS_S_ii --------------------------
	.section	.nv.info._Z7vec_addPfS_S_ii,"",@"SHT_CUDA_INFO"
	.sectionflags	@""
	.align	4


	//----- nvinfo : EIATTR_CUDA_API_VERSION
	.align		4
        /*0000*/ 	.byte	0x04, 0x37
        /*0002*/ 	.short	(.L_7 - .L_6)
.L_6:
        /*0004*/ 	.word	0x00000082


	//----- nvinfo : EIATTR_KPARAM_INFO
	.align		4
.L_7:
        /*0008*/ 	.byte	0x04, 0x17
        /*000a*/ 	.short	(.L_9 - .L_8)
.L_8:
        /*000c*/ 	.word	0x00000000
        /*0010*/ 	.short	0x0004
        /*0012*/ 	.short	0x001c
        /*0014*/ 	.byte	0x00, 0xf0, 0x11, 0x00


	//----- nvinfo : EIATTR_KPARAM_INFO
	.align		4
.L_9:
        /*0018*/ 	.byte	0x04, 0x17
        /*001a*/ 	.short	(.L_11 - .L_10)
.L_10:
        /*001c*/ 	.word	0x00000000
        /*0020*/ 	.short	0x0003
        /*0022*/ 	.short	0x0018
        /*0024*/ 	.byte	0x00, 0xf0, 0x11, 0x00


	//----- nvinfo : EIATTR_KPARAM_INFO
	.align		4
.L_11:
        /*0028*/ 	.byte	0x04, 0x17
        /*002a*/ 	.short	(.L_13 - .L_12)
.L_12:
        /*002c*/ 	.word	0x00000000
        /*0030*/ 	.short	0x0002
        /*0032*/ 	.short	0x0010
        /*0034*/ 	.byte	0x00, 0xf5, 0x21, 0x00


	//----- nvinfo : EIATTR_KPARAM_INFO
	.align		4
.L_13:
        /*0038*/ 	.byte	0x04, 0x17
        /*003a*/ 	.short	(.L_15 - .L_14)
.L_14:
        /*003c*/ 	.word	0x00000000
        /*0040*/ 	.short	0x0001
        /*0042*/ 	.short	0x0008
        /*0044*/ 	.byte	0x00, 0xf5, 0x21, 0x00


	//----- nvinfo : EIATTR_KPARAM_INFO
	.align		4
.L_15:
        /*0048*/ 	.byte	0x04, 0x17
        /*004a*/ 	.short	(.L_17 - .L_16)
.L_16:
        /*004c*/ 	.word	0x00000000
        /*0050*/ 	.short	0x0000
        /*0052*/ 	.short	0x0000
        /*0054*/ 	.byte	0x00, 0xf5, 0x21, 0x00


	//----- nvinfo : EIATTR_SPARSE_MMA_MASK
	.align		4
.L_17:
        /*0058*/ 	.byte	0x03, 0x50
        /*005a*/ 	.short	0x0000


	//----- nvinfo : EIATTR_MAXREG_COUNT
	.align		4
        /*005c*/ 	.byte	0x03, 0x1b
        /*005e*/ 	.short	0x00ff


	//----- nvinfo : EIATTR_MERCURY_ISA_VERSION
	.align		4
        /*0060*/ 	.byte	0x03, 0x5f
        /*0062*/ 	.short	0x0101


	//----- nvinfo : EIATTR_VRC_CTA_INIT_COUNT
	.align		4
        /*0064*/ 	.byte	0x02, 0x4a
	.zero		1
	.zero		1


	//----- nvinfo : EIATTR_EXIT_INSTR_OFFSETS
	.align		4
        /*0068*/ 	.byte	0x04, 0x1c
        /*006a*/ 	.short	(.L_19 - .L_18)


	//   ....[0]....
.L_18:
        /*006c*/ 	.word	0x00000080


	//   ....[1]....
        /*0070*/ 	.word	0x000006a0


	//   ....[2]....
        /*0074*/ 	.word	0x00000980


	//   ....[3]....
        /*0078*/ 	.word	0x00000b20


	//   ....[4]....
        /*007c*/ 	.word	0x00000bd0


	//----- nvinfo : EIATTR_CBANK_PARAM_SIZE
	.align		4
.L_19:
        /*0080*/ 	.byte	0x03, 0x19
        /*0082*/ 	.short	0x0020


	//----- nvinfo : EIATTR_PARAM_CBANK
	.align		4
        /*0084*/ 	.byte	0x04, 0x0a
        /*0086*/ 	.short	(.L_21 - .L_20)
	.align		4
.L_20:
        /*0088*/ 	.word	index@(.nv.constant0._Z7vec_addPfS_S_ii)
        /*008c*/ 	.short	0x0380
        /*008e*/ 	.short	0x0020


	//----- nvinfo : EIATTR_SW_WAR
	.align		4
.L_21:
        /*0090*/ 	.byte	0x04, 0x36
        /*0092*/ 	.short	(.L_23 - .L_22)
.L_22:
        /*0094*/ 	.word	0x00000008
.L_23:


//--------------------- .nv.callgraph             --------------------------
	.section	.nv.callgraph,"",@"SHT_CUDA_CALLGRAPH"
	.align	4
	.sectionentsize	8
	.align		4
        /*0000*/ 	.word	0x00000000
	.align		4
        /*0004*/ 	.word	0xffffffff
	.align		4
        /*0008*/ 	.word	0x00000000
	.align		4
        /*000c*/ 	.word	0xfffffffe
	.align		4
        /*0010*/ 	.word	0x00000000
	.align		4
        /*0014*/ 	.word	0xfffffffd
	.align		4
        /*0018*/ 	.word	0x00000000
	.align		4
        /*001c*/ 	.word	0xfffffffc


//--------------------- .text._Z7vec_addPfS_S_ii  --------------------------
	.section	.text._Z7vec_addPfS_S_ii,"ax",@progbits
	.align	128
        .global         _Z7vec_addPfS_S_ii
        .type           _Z7vec_addPfS_S_ii,@function
        .size           _Z7vec_addPfS_S_ii,(.L_x_6 - _Z7vec_addPfS_S_ii)
        .other          _Z7vec_addPfS_S_ii,@"STO_CUDA_ENTRY STV_DEFAULT"
_Z7vec_addPfS_S_ii:
.text._Z7vec_addPfS_S_ii:
[----:B------:R-:W-:Y:S01]  /*0000*/  LDC R1, c[0x0][0x37c] ;  /* 0x0000df00ff017b82 */ /* 0x000fe20000000800 */
[----:B------:R-:W0:Y:S07]  /*0010*/  S2R R0, SR_TID.X ;  /* 0x0000000000007919 */ /* 0x000e2e0000002100 */
[----:B------:R-:W0:Y:S08]  /*0020*/  S2UR UR4, SR_CTAID.X ;  /* 0x00000000000479c3 */ /* 0x000e300000002500 */
[----:B------:R-:W0:Y:S08]  /*0030*/  LDC R11, c[0x0][0x360] ;  /* 0x0000d800ff0b7b82 */ /* 0x000e300000000800 */
[----:B------:R-:W1:Y:S01]  /*0040*/  LDC.64 R2, c[0x0][0x398] ;  /* 0x0000e600ff027b82 */ /* 0x000e620000000a00 */
[----:B0-----:R-:W-:Y:S01]  /*0050*/  IMAD R11, R11, UR4, R0 ;  /* 0x000000040b0b7c24 */ /* 0x001fe2000f8e0200 */
[----:B-1----:R-:W-:-:S04]  /*0060*/  ISETP.GE.AND P0, PT, R3, 0x1, PT ;  /* 0x000000010300780c */ /* 0x002fc80003f06270 */
[----:B------:R-:W-:-:S13]  /*0070*/  ISETP.GE.OR P0, PT, R11, R2, !P0 ;  /* 0x000000020b00720c */ /* 0x000fda0004706670 */
[----:B------:R-:W-:Y:S05]  /*0080*/  @P0 EXIT ;  /* 0x000000000000094d */ /* 0x000fea0003800000 */
[----:B------:R-:W0:Y:S01]  /*0090*/  LDC.64 R4, c[0x0][0x380] ;  /* 0x0000e000ff047b82 */ /* 0x000e220000000a00 */
[C---:B------:R-:W-:Y:S01]  /*00a0*/  ISETP.GE.U32.AND P1, PT, R3.reuse, 0x10, PT ;  /* 0x000000100300780c */ /* 0x040fe20003f26070 */
[----:B------:R-:W1:Y:S01]  /*00b0*/  LDCU.64 UR4, c[0x0][0x358] ;  /* 0x00006b00ff0477ac */ /* 0x000e620008000a00 */
[----:B------:R-:W-:-:S04]  /*00c0*/  LOP3.LUT R10, R3, 0xf, RZ, 0xc0, !PT ;  /* 0x0000000f030a7812 */ /* 0x000fc800078ec0ff */
[----:B------:R-:W-:Y:S01]  /*00d0*/  ISETP.NE.AND P0, PT, R10, RZ, PT ;  /* 0x000000ff0a00720c */ /* 0x000fe20003f05270 */
[----:B------:R-:W2:Y:S08]  /*00e0*/  LDC.64 R6, c[0x0][0x388] ;  /* 0x0000e200ff067b82 */ /* 0x000eb00000000a00 */
[----:B------:R-:W3:Y:S01]  /*00f0*/  LDC.64 R8, c[0x0][0x390] ;  /* 0x0000e400ff087b82 */ /* 0x000ee20000000a00 */
[----:B0-----:R-:W-:-:S04]  /*0100*/  IMAD.WIDE R4, R11, 0x4, R4 ;  /* 0x000000040b047825 */ /* 0x001fc800078e0204 */
[----:B--2---:R-:W-:-:S04]  /*0110*/  IMAD.WIDE R6, R11, 0x4, R6 ;  /* 0x000000040b067825 */ /* 0x004fc800078e0206 */
[----:B---3--:R-:W-:Y:S01]  /*0120*/  IMAD.WIDE R8, R11, 0x4, R8 ;  /* 0x000000040b087825 */ /* 0x008fe200078e0208 */
[----:B-1----:R-:W-:Y:S06]  /*0130*/  @!P1 BRA `(.L_x_0) ;  /* 0x0000000400589947 */ /* 0x002fec0003800000 */
[----:B------:R0:W5:Y:S01]  /*0140*/  LDG.E R11, desc[UR4][R8.64] ;  /* 0x00000004080b7981 */ /* 0x000162000c1e1900 */
[----:B------:R-:W-:-:S04]  /*0150*/  LOP3.LUT R0, R3, 0x7ffffff0, RZ, 0xc0, !PT ;  /* 0x7ffffff003007812 */ /* 0x000fc800078ec0ff */
[----:B------:R-:W-:-:S07]  /*0160*/  IADD3 R0, PT, PT, -R0, RZ, RZ ;  /* 0x000000ff00007210 */ /* 0x000fce0007ffe1ff */
.L_x_1:
[----:B--2---:R-:W2:Y:S04]  /*0170*/  LDG.E R2, desc[UR4][R4.64] ;  /* 0x0000000404027981 */ /* 0x004ea8000c1e1900 */
[----:B------:R-:W2:Y:S02]  /*0180*/  LDG.E R13, desc[UR4][R6.64] ;  /* 0x00000004060d7981 */ /* 0x000ea4000c1e1900 */
[----:B--2---:R-:W-:-:S04]  /*0190*/  FADD R2, R2, R13 ;  /* 0x0000000d02027221 */ /* 0x004fc80000000000 */
[----:B-----5:R-:W-:-:S05]  /*01a0*/  FADD R11, R2, R11 ;  /* 0x0000000b020b7221 */ /* 0x020fca0000000000 */
[----:B------:R1:W-:Y:S04]  /*01b0*/  STG.E desc[UR4][R8.64], R11 ;  /* 0x0000000b08007986 */ /* 0x0003e8000c101904 */
[----:B------:R-:W2:Y:S04]  /*01c0*/  LDG.E R2, desc[UR4][R4.64] ;  /* 0x0000000404027981 */ /* 0x000ea8000c1e1900 */
[----:B------:R-:W2:Y:S02]  /*01d0*/  LDG.E R13, desc[UR4][R6.64] ;  /* 0x00000004060d7981 */ /* 0x000ea4000c1e1900 */
[----:B--2---:R-:W-:-:S04]  /*01e0*/  FADD R2, R2, R13 ;  /* 0x0000000d02027221 */ /* 0x004fc80000000000 */
[----:B------:R-:W-:-:S05]  /*01f0*/  FADD R13, R11, R2 ;  /* 0x000000020b0d7221 */ /* 0x000fca0000000000 */
[----:B------:R2:W-:Y:S04]  /*0200*/  STG.E desc[UR4][R8.64], R13 ;  /* 0x0000000d08007986 */ /* 0x0005e8000c101904 */
[----:B------:R-:W3:Y:S04]  /*0210*/  LDG.E R2, desc[UR4][R4.64] ;  /* 0x0000000404027981 */ /* 0x000ee8000c1e1900 */
[----:B------:R-:W3:Y:S02]  /*0220*/  LDG.E R15, desc[UR4][R6.64] ;  /* 0x00000004060f7981 */ /* 0x000ee4000c1e1900 */
[----:B---3--:R-:W-:-:S04]  /*0230*/  FADD R2, R2, R15 ;  /* 0x0000000f02027221 */ /* 0x008fc80000000000 */
[----:B------:R-:W-:-:S05]  /*0240*/  FADD R15, R13, R2 ;  /* 0x000000020d0f7221 */ /* 0x000fca0000000000 */
[----:B------:R3:W-:Y:S04]  /*0250*/  STG.E desc[UR4][R8.64], R15 ;  /* 0x0000000f08007986 */ /* 0x0007e8000c101904 */
[----:B------:R-:W4:Y:S04]  /*0260*/  LDG.E R2, desc[UR4][R4.64] ;  /* 0x0000000404027981 */ /* 0x000f28000c1e1900 */
[----:B-1----:R-:W4:Y:S02]  /*0270*/  LDG.E R11, desc[UR4][R6.64] ;  /* 0x00000004060b7981 */ /* 0x002f24000c1e1900 */
[----:B----4-:R-:W-:-:S04]  /*0280*/  FADD R2, R2, R11 ;  /* 0x0000000b02027221 */ /* 0x010fc80000000000 */
[----:B------:R-:W-:-:S05]  /*0290*/  FADD R11, R15, R2 ;  /* 0x000000020f0b7221 */ /* 0x000fca0000000000 */
[----:B------:R1:W-:Y:S04]  /*02a0*/  STG.E desc[UR4][R8.64], R11 ;  /* 0x0000000b08007986 */ /* 0x0003e8000c101904 */
[----:B------:R-:W4:Y:S04]  /*02b0*/  LDG.E R2, desc[UR4][R4.64] ;  /* 0x0000000404027981 */ /* 0x000f28000c1e1900 */
[----:B--2---:R-:W4:Y:S02]  /*02c0*/  LDG.E R13, desc[UR4][R6.64] ;  /* 0x00000004060d7981 */ /* 0x004f24000c1e1900 */
[----:B----4-:R-:W-:-:S04]  /*02d0*/  FADD R2, R2, R13 ;  /* 0x0000000d02027221 */ /* 0x010fc80000000000 */
[----:B------:R-:W-:-:S05]  /*02e0*/  FADD R13, R11, R2 ;  /* 0x000000020b0d7221 */ /* 0x000fca0000000000 */
[----:B------:R2:W-:Y:S04]  /*02f0*/  STG.E desc[UR4][R8.64], R13 ;  /* 0x0000000d08007986 */ /* 0x0005e8000c101904 */
[----:B------:R-:W4:Y:S04]  /*0300*/  LDG.E R2, desc[UR4][R4.64] ;  /* 0x0000000404027981 */ /* 0x000f28000c1e1900 */
[----:B---3--:R-:W4:Y:S02]  /*0310*/  LDG.E R15, desc[UR4][R6.64] ;  /* 0x00000004060f7981 */ /* 0x008f24000c1e1900 */
[----:B----4-:R-:W-:-:S04]  /*0320*/  FADD R2, R2, R15 ;  /* 0x0000000f02027221 */ /* 0x010fc80000000000 */
        /* <DEDUP_REMOVED lines=47> */
[----:B------:R-:W3:Y:S04]  /*0620*/  LDG.E R2, desc[UR4][R4.64] ;  /* 0x0000000404027981 */ /* 0x000ee8000c1e1900 */
[----:B-1----:R-:W3:Y:S01]  /*0630*/  LDG.E R11, desc[UR4][R6.64] ;  /* 0x00000004060b7981 */ /* 0x002ee2000c1e1900 */
[----:B------:R-:W-:-:S04]  /*0640*/  IADD3 R0, PT, PT, R0, 0x10, RZ ;  /* 0x0000001000007810 */ /* 0x000fc80007ffe0ff */
[----:B------:R-:W-:Y:S01]  /*0650*/  ISETP.NE.AND P1, PT, R0, RZ, PT ;  /* 0x000000ff0000720c */ /* 0x000fe20003f25270 */
[----:B---3--:R-:W-:-:S04]  /*0660*/  FADD R2, R2, R11 ;  /* 0x0000000b02027221 */ /* 0x008fc80000000000 */
[----:B------:R-:W-:-:S05]  /*0670*/  FADD R11, R15, R2 ;  /* 0x000000020f0b7221 */ /* 0x000fca0000000000 */
[----:B------:R2:W-:Y:S03]  /*0680*/  STG.E desc[UR4][R8.64], R11 ;  /* 0x0000000b08007986 */ /* 0x0005e6000c101904 */
[----:B------:R-:W-:Y:S05]  /*0690*/  @P1 BRA `(.L_x_1) ;  /* 0xfffffff800b41947 */ /* 0x000fea000383ffff */
.L_x_0:
[----:B------:R-:W-:Y:S05]  /*06a0*/  @!P0 EXIT ;  /* 0x000000000000894d */ /* 0x000fea0003800000 */
[----:B------:R-:W-:Y:S02]  /*06b0*/  ISETP.GE.U32.AND P0, PT, R10, 0x8, PT ;  /* 0x000000080a00780c */ /* 0x000fe40003f06070 */
[----:B------:R-:W-:-:S04]  /*06c0*/  LOP3.LUT R2, R3, 0x7, RZ, 0xc0, !PT ;  /* 0x0000000703027812 */ /* 0x000fc800078ec0ff */
[----:B------:R-:W-:-:S07]  /*06d0*/  ISETP.NE.AND P1, PT, R2, RZ, PT ;  /* 0x000000ff0200720c */ /* 0x000fce0003f25270 */
[----:B------:R-:W-:Y:S06]  /*06e0*/  @!P0 BRA `(.L_x_2) ;  /* 0x0000000000a48947 */ /* 0x000fec0003800000 */
[----:B------:R-:W3:Y:S04]  /*06f0*/  LDG.E R0, desc[UR4][R4.64] ;  /* 0x0000000404007981 */ /* 0x000ee8000c1e1900 */
[----:B--2---:R-:W3:Y:S04]  /*0700*/  LDG.E R11, desc[UR4][R6.64] ;  /* 0x00000004060b7981 */ /* 0x004ee8000c1e1900 */
[----:B------:R-:W2:Y:S01]  /*0710*/  LDG.E R13, desc[UR4][R8.64] ;  /* 0x00000004080d7981 */ /* 0x000ea2000c1e1900 */
[----:B---3--:R-:W-:-:S04]  /*0720*/  FADD R0, R0, R11 ;  /* 0x0000000b00007221 */ /* 0x008fc80000000000 */
[----:B--2---:R-:W-:-:S05]  /*0730*/  FADD R11, R0, R13 ;  /* 0x0000000d000b7221 */ /* 0x004fca0000000000 */
        /* <DEDUP_REMOVED lines=35> */
[----:B------:R3:W-:Y:S02]  /*0970*/  STG.E desc[UR4][R8.64], R13 ;  /* 0x0000000d08007986 */ /* 0x0007e4000c101904 */
.L_x_2:
[----:B------:R-:W-:Y:S05]  /*0980*/  @!P1 EXIT ;  /* 0x000000000000994d */ /* 0x000fea0003800000 */
[----:B------:R-:W-:Y:S02]  /*0990*/  ISETP.GE.U32.AND P0, PT, R2, 0x4, PT ;  /* 0x000000040200780c */ /* 0x000fe40003f06070 */
[----:B------:R-:W-:-:S04]  /*09a0*/  LOP3.LUT R3, R3, 0x3, RZ, 0xc0, !PT ;  /* 0x0000000303037812 */ /* 0x000fc800078ec0ff */
[----:B------:R-:W-:-:S07]  /*09b0*/  ISETP.NE.AND P1, PT, R3, RZ, PT ;  /* 0x000000ff0300720c */ /* 0x000fce0003f25270 */
[----:B------:R-:W-:Y:S06]  /*09c0*/  @!P0 BRA `(.L_x_3) ;  /* 0x0000000000548947 */ /* 0x000fec0003800000 */
[----:B------:R-:W4:Y:S04]  /*09d0*/  LDG.E R0, desc[UR4][R4.64] ;  /* 0x0000000404007981 */ /* 0x000f28000c1e1900 */
[----:B--23--:R-:W4:Y:S04]  /*09e0*/  LDG.E R11, desc[UR4][R6.64] ;  /* 0x00000004060b7981 */ /* 0x00cf28000c1e1900 */
[----:B------:R-:W2:Y:S01]  /*09f0*/  LDG.E R13, desc[UR4][R8.64] ;  /* 0x00000004080d7981 */ /* 0x000ea2000c1e1900 */
[----:B----4-:R-:W-:-:S04]  /*0a00*/  FADD R0, R0, R11 ;  /* 0x0000000b00007221 */ /* 0x010fc80000000000 */
[----:B--2---:R-:W-:-:S05]  /*0a10*/  FADD R11, R0, R13 ;  /* 0x0000000d000b7221 */ /* 0x004fca0000000000 */
[----:B------:R1:W-:Y:S04]  /*0a20*/  STG.E desc[UR4][R8.64], R11 ;  /* 0x0000000b08007986 */ /* 0x0003e8000c101904 */
[----:B------:R-:W2:Y:S04]  /*0a30*/  LDG.E R0, desc[UR4][R4.64] ;  /* 0x0000000404007981 */ /* 0x000ea8000c1e1900 */
[----:B------:R-:W2:Y:S02]  /*0a40*/  LDG.E R13, desc[UR4][R6.64] ;  /* 0x00000004060d7981 */ /* 0x000ea4000c1e1900 */
[----:B--2---:R-:W-:-:S04]  /*0a50*/  FADD R0, R0, R13 ;  /* 0x0000000d00007221 */ /* 0x004fc80000000000 */
[----:B------:R-:W-:-:S05]  /*0a60*/  FADD R13, R11, R0 ;  /* 0x000000000b0d7221 */ /* 0x000fca0000000000 */
[----:B------:R4:W-:Y:S04]  /*0a70*/  STG.E desc[UR4][R8.64], R13 ;  /* 0x0000000d08007986 */ /* 0x0009e8000c101904 */
[----:B------:R-:W2:Y:S04]  /*0a80*/  LDG.E R0, desc[UR4][R4.64] ;  /* 0x0000000404007981 */ /* 0x000ea8000c1e1900 */
[----:B------:R-:W2:Y:S02]  /*0a90*/  LDG.E R15, desc[UR4][R6.64] ;  /* 0x00000004060f7981 */ /* 0x000ea4000c1e1900 */
[----:B--2---:R-:W-:-:S04]  /*0aa0*/  FADD R0, R0, R15 ;  /* 0x0000000f00007221 */ /* 0x004fc80000000000 */
[----:B------:R-:W-:-:S05]  /*0ab0*/  FADD R15, R13, R0 ;  /* 0x000000000d0f7221 */ /* 0x000fca0000000000 */
[----:B------:R4:W-:Y:S04]  /*0ac0*/  STG.E desc[UR4][R8.64], R15 ;  /* 0x0000000f08007986 */ /* 0x0009e8000c101904 */
[----:B------:R-:W2:Y:S04]  /*0ad0*/  LDG.E R0, desc[UR4][R4.64] ;  /* 0x0000000404007981 */ /* 0x000ea8000c1e1900 */
[----:B-1----:R-:W2:Y:S02]  /*0ae0*/  LDG.E R11, desc[UR4][R6.64] ;  /* 0x00000004060b7981 */ /* 0x002ea4000c1e1900 */
[----:B--2---:R-:W-:-:S04]  /*0af0*/  FADD R0, R0, R11 ;  /* 0x0000000b00007221 */ /* 0x004fc80000000000 */
[----:B------:R-:W-:-:S05]  /*0b00*/  FADD R11, R15, R0 ;  /* 0x000000000f0b7221 */ /* 0x000fca0000000000 */
[----:B------:R4:W-:Y:S02]  /*0b10*/  STG.E desc[UR4][R8.64], R11 ;  /* 0x0000000b08007986 */ /* 0x0009e4000c101904 */
.L_x_3:
[----:B------:R-:W-:Y:S05]  /*0b20*/  @!P1 EXIT ;  /* 0x000000000000994d */ /* 0x000fea0003800000 */
[----:B--234-:R1:W5:Y:S01]  /*0b30*/  LDG.E R11, desc[UR4][R8.64] ;  /* 0x00000004080b7981 */ /* 0x01c362000c1e1900 */
[----:B------:R-:W-:-:S07]  /*0b40*/  IADD3 R3, PT, PT, -R3, RZ, RZ ;  /* 0x000000ff03037210 */ /* 0x000fce0007ffe1ff */
.L_x_4:
[----:B--2---:R-:W2:Y:S04]  /*0b50*/  LDG.E R0, desc[UR4][R4.64] ;  /* 0x0000000404007981 */ /* 0x004ea8000c1e1900 */
[----:B------:R-:W2:Y:S01]  /*0b60*/  LDG.E R13, desc[UR4][R6.64] ;  /* 0x00000004060d7981 */ /* 0x000ea2000c1e1900 */
[----:B------:R-:W-:-:S04]  /*0b70*/  IADD3 R3, PT, PT, R3, 0x1, RZ ;  /* 0x0000000103037810 */ /* 0x000fc80007ffe0ff */
[----:B------:R-:W-:Y:S01]  /*0b80*/  ISETP.NE.AND P0, PT, R3, RZ, PT ;  /* 0x000000ff0300720c */ /* 0x000fe20003f05270 */
[----:B--2---:R-:W-:-:S04]  /*0b90*/  FADD R0, R0, R13 ;  /* 0x0000000d00007221 */ /* 0x004fc80000000000 */
[----:B-----5:R-:W-:-:S05]  /*0ba0*/  FADD R11, R0, R11 ;  /* 0x0000000b000b7221 */ /* 0x020fca0000000000 */
[----:B------:R2:W-:Y:S03]  /*0bb0*/  STG.E desc[UR4][R8.64], R11 ;  /* 0x0000000b08007986 */ /* 0x0005e6000c101904 */
[----:B------:R-:W-:Y:S05]  /*0bc0*/  @P0 BRA `(.L_x_4) ;  /* 0xfffffffc00e00947 */ /* 0x000fea000383ffff */
[----:B------:R-:W-:Y:S05]  /*0bd0*/  EXIT ;  /* 0x000000000000794d */ /* 0x000fea0003800000 */
.L_x_5:
[----:B------:R-:W-:-:S00]  /*0be0*/  BRA `(.L_x_5) ;  /* 0xfffffffc00fc7947 */ /* 0x000fc0000383ffff */
[----:B------:R-:W-:-:S00]  /*0bf0*/  NOP ;  /* 0x0000000000007918 */ /* 0x000fc00000000000 */
        /* <DEDUP_REMOVED lines=8> */
.L_x_6:


//--------------------- .nv.shared.reserved.0     --------------------------
	.section	.nv.shared.reserved.0,"aw",@nobits
	.weak		__nv_reservedSMEM_offset_0_alias
	.size		__nv_reservedSMEM_offset_0_alias, 0, 64
	.other		__nv_reservedSMEM_offset_0_alias,@"STO_CUDA_RESERVED_SHARED STV_DEFAULT"
__nv_reservedSMEM_offset_0_alias:
	.zero		0
	.zero		64


//--------------------- .nv.constant0._Z7vec_addPfS_S_ii --------------------------
	.section	.nv.constant0._Z7vec_addPfS_S_ii,"a",@progbits
	.sectionflags	@""
	.align	4
.nv.constant0._Z7vec_addPfS_S_ii:
	.zero		928


//--------------------- SYMBOLS --------------------------

	.type		.nv.reservedSmem.offset0,@object
	.size		.nv.reservedSmem.offset0,0x4
